	.headerflags	@"EF_CUDA_TEXMODE_UNIFIED EF_CUDA_64BIT_ADDRESS EF_CUDA_ACCELERATORS EF_CUDA_SM90 EF_CUDA_VIRTUAL_SM(EF_CUDA_SM90)"
	.elftype	@"ET_EXEC"


//--------------------- .nv.info                  --------------------------
	.section	.nv.info,"",@"SHT_CUDA_INFO"
	.align	4


	//----- nvinfo : EIATTR_REGCOUNT
	.align		4
        /*0000*/ 	.byte	0x04, 0x2f
        /*0002*/ 	.short	(.L_3 - .L_2)
	.align		4
.L_2:
        /*0004*/ 	.word	index@(triton_poi_fused__native_batch_norm_legit_no_training_relu_2)
        /*0008*/ 	.word	0x00000011


	//----- nvinfo : EIATTR_MIN_STACK_SIZE
	.align		4
.L_3:
        /*000c*/ 	.byte	0x04, 0x12
        /*000e*/ 	.short	(.L_5 - .L_4)
	.align		4
.L_4:
        /*0010*/ 	.word	index@(triton_poi_fused__native_batch_norm_legit_no_training_relu_2)
        /*0014*/ 	.word	0x00000000


	//----- nvinfo : EIATTR_FRAME_SIZE
	.align		4
.L_5:
        /*0018*/ 	.byte	0x04, 0x11
        /*001a*/ 	.short	(.L_7 - .L_6)
	.align		4
.L_6:
        /*001c*/ 	.word	index@(triton_poi_fused__native_batch_norm_legit_no_training_relu_2)
        /*0020*/ 	.word	0x00000000


	//----- nvinfo : EIATTR_MIN_STACK_SIZE
	.align		4
.L_7:
        /*0024*/ 	.byte	0x04, 0x12
        /*0026*/ 	.short	(.L_9 - .L_8)
	.align		4
.L_8:
        /*0028*/ 	.word	index@(triton_poi_fused__native_batch_norm_legit_no_training_relu_2)
        /*002c*/ 	.word	0x00000000
.L_9:


//--------------------- .nv.info.triton_poi_fused__native_batch_norm_legit_no_training_relu_2 --------------------------
	.section	.nv.info.triton_poi_fused__native_batch_norm_legit_no_training_relu_2,"",@"SHT_CUDA_INFO"
	.sectionflags	@""
	.align	4


	//----- nvinfo : EIATTR_CUDA_API_VERSION
	.align		4
        /*0000*/ 	.byte	0x04, 0x37
        /*0002*/ 	.short	(.L_11 - .L_10)
.L_10:
        /*0004*/ 	.word	0x0000007c


	//----- nvinfo : EIATTR_KPARAM_INFO
	.align		4
.L_11:
        /*0008*/ 	.byte	0x04, 0x17
        /*000a*/ 	.short	(.L_13 - .L_12)
.L_12:
        /*000c*/ 	.word	0x00000000
        /*0010*/ 	.short	0x0006
        /*0012*/ 	.short	0x0030
        /*0014*/ 	.byte	0x00, 0xf0, 0x11, 0x00


	//----- nvinfo : EIATTR_KPARAM_INFO
	.align		4
.L_13:
        /*0018*/ 	.byte	0x04, 0x17
        /*001a*/ 	.short	(.L_15 - .L_14)
.L_14:
        /*001c*/ 	.word	0x00000000
        /*0020*/ 	.short	0x0005
        /*0022*/ 	.short	0x0028
        /*0024*/ 	.byte	0x00, 0xf4, 0x21, 0x00


	//----- nvinfo : EIATTR_KPARAM_INFO
	.align		4
.L_15:
        /*0028*/ 	.byte	0x04, 0x17
        /*002a*/ 	.short	(.L_17 - .L_16)
.L_16:
        /*002c*/ 	.word	0x00000000
        /*0030*/ 	.short	0x0004
        /*0032*/ 	.short	0x0020
        /*0034*/ 	.byte	0x00, 0xf4, 0x21, 0x00


	//----- nvinfo : EIATTR_KPARAM_INFO
	.align		4
.L_17:
        /*0038*/ 	.byte	0x04, 0x17
        /*003a*/ 	.short	(.L_19 - .L_18)
.L_18:
        /*003c*/ 	.word	0x00000000
        /*0040*/ 	.short	0x0003
        /*0042*/ 	.short	0x0018
        /*0044*/ 	.byte	0x00, 0xf4, 0x21, 0x00


	//----- nvinfo : EIATTR_KPARAM_INFO
	.align		4
.L_19:
        /*0048*/ 	.byte	0x04, 0x17
        /*004a*/ 	.short	(.L_21 - .L_20)
.L_20:
        /*004c*/ 	.word	0x00000000
        /*0050*/ 	.short	0x0002
        /*0052*/ 	.short	0x0010
        /*0054*/ 	.byte	0x00, 0xf4, 0x21, 0x00


	//----- nvinfo : EIATTR_KPARAM_INFO
	.align		4
.L_21:
        /*0058*/ 	.byte	0x04, 0x17
        /*005a*/ 	.short	(.L_23 - .L_22)
.L_22:
        /*005c*/ 	.word	0x00000000
        /*0060*/ 	.short	0x0001
        /*0062*/ 	.short	0x0008
        /*0064*/ 	.byte	0x00, 0xf4, 0x21, 0x00


	//----- nvinfo : EIATTR_KPARAM_INFO
	.align		4
.L_23:
        /*0068*/ 	.byte	0x04, 0x17
        /*006a*/ 	.short	(.L_25 - .L_24)
.L_24:
        /*006c*/ 	.word	0x00000000
        /*0070*/ 	.short	0x0000
        /*0072*/ 	.short	0x0000
        /*0074*/ 	.byte	0x00, 0xf4, 0x21, 0x00


	//----- nvinfo : EIATTR_SPARSE_MMA_MASK
	.align		4
.L_25:
        /*0078*/ 	.byte	0x03, 0x50
        /*007a*/ 	.short	0x0000


	//----- nvinfo : EIATTR_MAXREG_COUNT
	.align		4
        /*007c*/ 	.byte	0x03, 0x1b
        /*007e*/ 	.short	0x00ff


	//----- nvinfo : EIATTR_EXIT_INSTR_OFFSETS
	.align		4
        /*0080*/ 	.byte	0x04, 0x1c
        /*0082*/ 	.short	(.L_27 - .L_26)


	//   ....[0]....
.L_26:
        /*0084*/ 	.word	0x00000350


	//----- nvinfo : EIATTR_REQNTID
	.align		4
.L_27:
        /*0088*/ 	.byte	0x04, 0x10
        /*008a*/ 	.short	(.L_29 - .L_28)
.L_28:
        /*008c*/ 	.word	0x00000080
        /*0090*/ 	.word	0x00000001
        /*0094*/ 	.word	0x00000001


	//----- nvinfo : EIATTR_CBANK_PARAM_SIZE
	.align		4
.L_29:
        /*0098*/ 	.byte	0x03, 0x19
        /*009a*/ 	.short	0x0034


	//----- nvinfo : EIATTR_PARAM_CBANK
	.align		4
        /*009c*/ 	.byte	0x04, 0x0a
        /*009e*/ 	.short	(.L_31 - .L_30)
	.align		4
.L_30:
        /*00a0*/ 	.word	index@(.nv.constant0.triton_poi_fused__native_batch_norm_legit_no_training_relu_2)
        /*00a4*/ 	.short	0x0210
        /*00a6*/ 	.short	0x0034


	//----- nvinfo : EIATTR_SW_WAR
	.align		4
.L_31:
        /*00a8*/ 	.byte	0x04, 0x36
        /*00aa*/ 	.short	(.L_33 - .L_32)
.L_32:
        /*00ac*/ 	.word	0x00000008
.L_33:


//--------------------- .nv.callgraph             --------------------------
	.section	.nv.callgraph,"",@"SHT_CUDA_CALLGRAPH"
	.align	4
	.sectionentsize	8
	.align		4
        /*0000*/ 	.word	0x00000000
	.align		4
        /*0004*/ 	.word	0xffffffff
	.align		4
        /*0008*/ 	.word	0x00000000
	.align		4
        /*000c*/ 	.word	0xfffffffe
	.align		4
        /*0010*/ 	.word	0x00000000
	.align		4
        /*0014*/ 	.word	0xfffffffd
	.align		4
        /*0018*/ 	.word	0x00000000
	.align		4
        /*001c*/ 	.word	0xfffffffc


//--------------------- .nv.constant4             --------------------------
	.section	.nv.constant4,"a",@progbits
	.align	8
	.align		8
.nv.constant4:
        /*0000*/ 	.dword	_$_str
	.align		8
        /*0008*/ 	.dword	_$_str_$_2


//--------------------- .text.triton_poi_fused__native_batch_norm_legit_no_training_relu_2 --------------------------
	.section	.text.triton_poi_fused__native_batch_norm_legit_no_training_relu_2,"ax",@progbits
	.align	128
        .global         triton_poi_fused__native_batch_norm_legit_no_training_relu_2
        .type           triton_poi_fused__native_batch_norm_legit_no_training_relu_2,@function
        .size           triton_poi_fused__native_batch_norm_legit_no_training_relu_2,(.L_x_1 - triton_poi_fused__native_batch_norm_legit_no_training_relu_2)
        .other          triton_poi_fused__native_batch_norm_legit_no_training_relu_2,@"STO_CUDA_ENTRY STV_DEFAULT"
triton_poi_fused__native_batch_norm_legit_no_training_relu_2:
.text.triton_poi_fused__native_batch_norm_legit_no_training_relu_2:
[----:B------:R-:W-:Y:S01]  /*0000*/  LDC R1, c[0x0][0x28] ;  /* 0x00000a00ff017b82 */ /* 0x000fe20000000800 */
[----:B------:R-:W1:Y:S07]  /*0010*/  S2R R0, SR_TID.X ;  /* 0x0000000000007919 */ /* 0x000e6e0000002100 */
[----:B------:R-:W2:Y:S01]  /*0020*/  LDC.64 R6, c[0x0][0x220] ;  /* 0x00008800ff067b82 */ /* 0x000ea20000000a00 */
[----:B------:R-:W-:Y:S01]  /*0030*/  ULDC.64 UR4, c[0x0][0x208] ;  /* 0x0000820000047ab9 */ /* 0x000fe20000000a00 */
[----:B------:R-:W3:Y:S06]  /*0040*/  S2R R5, SR_CTAID.X ;  /* 0x0000000000057919 */ /* 0x000eec0000002500 */
[----:B------:R-:W4:Y:S08]  /*0050*/  LDC.64 R8, c[0x0][0x228] ;  /* 0x00008a00ff087b82 */ /* 0x000f300000000a00 */
[----:B------:R-:W5:Y:S01]  /*0060*/  LDC.64 R10, c[0x0][0x230] ;  /* 0x00008c00ff0a7b82 */ /* 0x000f620000000a00 */
[----:B-1----:R-:W-:-:S02]  /*0070*/  SHF.L.U32 R0, R0, 0x1, RZ ;  /* 0x0000000100007819 */ /* 0x002fc400000006ff */
[----:B---3--:R-:W-:Y:S02]  /*0080*/  SHF.R.S32.HI R3, RZ, 0x17, R5 ;  /* 0x00000017ff037819 */ /* 0x008fe40000011405 */
[----:B------:R-:W-:Y:S02]  /*0090*/  LOP3.LUT R0, R0, 0xfe, RZ, 0xc0, !PT ;  /* 0x000000fe00007812 */ /* 0x000fe400078ec0ff */
[----:B------:R-:W-:Y:S02]  /*00a0*/  SGXT R3, R3, 0x1 ;  /* 0x000000010303781a */ /* 0x000fe40000000200 */
[----:B------:R-:W-:Y:S02]  /*00b0*/  LEA R0, R5, R0, 0x8 ;  /* 0x0000000005007211 */ /* 0x000fe400078e40ff */
[----:B------:R-:W1:Y:S02]  /*00c0*/  LDC.64 R4, c[0x0][0x218] ;  /* 0x00008600ff047b82 */ /* 0x000e640000000a00 */
[----:B------:R-:W-:-:S04]  /*00d0*/  LEA.HI R3, R3, R0, RZ, 0x6 ;  /* 0x0000000003037211 */ /* 0x000fc800078f30ff */
[----:B------:R-:W-:-:S04]  /*00e0*/  SHF.R.S32.HI R3, RZ, 0x6, R3 ;  /* 0x00000006ff037819 */ /* 0x000fc80000011403 */
[----:B------:R-:W-:-:S04]  /*00f0*/  LEA.HI R2, R3, R3, RZ, 0x5 ;  /* 0x0000000303027211 */ /* 0x000fc800078f28ff */
[----:B------:R-:W-:-:S04]  /*0100*/  LOP3.LUT R2, R2, 0xffffffe0, RZ, 0xc0, !PT ;  /* 0xffffffe002027812 */ /* 0x000fc800078ec0ff */
[----:B------:R-:W-:Y:S02]  /*0110*/  IADD3 R13, R3, -R2, RZ ;  /* 0x80000002030d7210 */ /* 0x000fe40007ffe0ff */
[----:B------:R-:W3:Y:S03]  /*0120*/  LDC.64 R2, c[0x0][0x210] ;  /* 0x00008400ff027b82 */ /* 0x000ee60000000a00 */
[----:B--2---:R-:W-:-:S06]  /*0130*/  IMAD.WIDE R6, R13, 0x4, R6 ;  /* 0x000000040d067825 */ /* 0x004fcc00078e0206 */
[----:B------:R-:W2:Y:S01]  /*0140*/  LDG.E.EL R6, desc[UR4][R6.64] ;  /* 0x0000000406067981 */ /* 0x000ea2000c2e1900 */
[----:B-1----:R-:W-:-:S05]  /*0150*/  IMAD.WIDE R4, R13, 0x4, R4 ;  /* 0x000000040d047825 */ /* 0x002fca00078e0204 */
[----:B------:R1:W2:Y:S01]  /*0160*/  LDG.E.EL R12, desc[UR4][R4.64] ;  /* 0x00000004040c7981 */ /* 0x0002a2000c2e1900 */
[----:B---3--:R-:W-:Y:S01]  /*0170*/  IMAD.WIDE R2, R0, 0x4, R2 ;  /* 0x0000000400027825 */ /* 0x008fe200078e0202 */
[----:B------:R-:W-:Y:S01]  /*0180*/  HFMA2.MMA R14, -RZ, RZ, 1.625, 0 ;  /* 0x3e800000ff0e7435 */ /* 0x000fe200000001ff */
[----:B-1----:R-:W1:Y:S04]  /*0190*/  LDC.64 R4, c[0x0][0x238] ;  /* 0x00008e00ff047b82 */ /* 0x002e680000000a00 */
[----:B------:R-:W3:Y:S01]  /*01a0*/  LDG.E.64 R2, desc[UR4][R2.64] ;  /* 0x0000000402027981 */ /* 0x000ee2000c1e1b00 */
[----:B----4-:R-:W-:-:S04]  /*01b0*/  IMAD.WIDE R8, R13, 0x4, R8 ;  /* 0x000000040d087825 */ /* 0x010fc800078e0208 */
[----:B-----5:R-:W-:Y:S02]  /*01c0*/  IMAD.WIDE R10, R13, 0x4, R10 ;  /* 0x000000040d0a7825 */ /* 0x020fe400078e020a */
[----:B------:R-:W4:Y:S04]  /*01d0*/  LDG.E.EL R8, desc[UR4][R8.64] ;  /* 0x0000000408087981 */ /* 0x000f28000c2e1900 */
[----:B------:R-:W4:Y:S01]  /*01e0*/  LDG.E.EL R11, desc[UR4][R10.64] ;  /* 0x000000040a0b7981 */ /* 0x000f22000c2e1900 */
[----:B-1----:R-:W-:-:S04]  /*01f0*/  IMAD.WIDE R4, R0, 0x4, R4 ;  /* 0x0000000400047825 */ /* 0x002fc800078e0204 */
[----:B--2---:R-:W-:-:S04]  /*0200*/  FADD R6, R6, 9.9999997473787516356e-06 ;  /* 0x3727c5ac06067421 */ /* 0x004fc80000000000 */
[----:B------:R-:W1:Y:S02]  /*0210*/  MUFU.SQRT R7, R6 ;  /* 0x0000000600077308 */ /* 0x000e640000002000 */
[C---:B-1----:R-:W-:Y:S02]  /*0220*/  FSETP.GT.AND P0, PT, R7.reuse, 8.50705917302346158658e+37, PT ;  /* 0x7e8000000700780b */ /* 0x042fe40003f04000 */
[----:B------:R-:W-:-:S11]  /*0230*/  FSETP.GEU.AND P1, PT, R7, 1.175494350822287508e-38, PT ;  /* 0x008000000700780b */ /* 0x000fd60003f2e000 */
[----:B------:R-:W-:-:S04]  /*0240*/  @P0 FMUL R7, R7, 0.25 ;  /* 0x3e80000007070820 */ /* 0x000fc80000400000 */
[----:B------:R-:W-:-:S06]  /*0250*/  @!P1 FMUL R7, R7, 16777216 ;  /* 0x4b80000007079820 */ /* 0x000fcc0000400000 */
[----:B------:R-:W1:Y:S01]  /*0260*/  MUFU.RCP R7, R7 ;  /* 0x0000000700077308 */ /* 0x000e620000001000 */
[----:B------:R-:W-:Y:S01]  /*0270*/  FSEL R14, R14, 1, P0 ;  /* 0x3f8000000e0e7808 */ /* 0x000fe20000000000 */
[----:B---3--:R-:W-:-:S04]  /*0280*/  FADD R2, R2, -R12 ;  /* 0x8000000c02027221 */ /* 0x008fc80000000000 */
[----:B------:R-:W-:Y:S01]  /*0290*/  @!P1 FMUL R14, R14, 16777216 ;  /* 0x4b8000000e0e9820 */ /* 0x000fe20000400000 */
[----:B------:R-:W-:-:S03]  /*02a0*/  FADD R3, R3, -R12 ;  /* 0x8000000c03037221 */ /* 0x000fc60000000000 */
[----:B-1----:R-:W-:-:S04]  /*02b0*/  FMUL R14, R7, R14 ;  /* 0x0000000e070e7220 */ /* 0x002fc80000400000 */
[-C--:B------:R-:W-:Y:S01]  /*02c0*/  FMUL R2, R2, R14.reuse ;  /* 0x0000000e02027220 */ /* 0x080fe20000400000 */
[----:B------:R-:W-:-:S03]  /*02d0*/  FMUL R14, R3, R14 ;  /* 0x0000000e030e7220 */ /* 0x000fc60000400000 */
[C-C-:B----4-:R-:W-:Y:S01]  /*02e0*/  FFMA R2, R8.reuse, R2, R11.reuse ;  /* 0x0000000208027223 */ /* 0x150fe2000000000b */
[----:B------:R-:W-:-:S04]  /*02f0*/  FFMA R14, R8, R14, R11 ;  /* 0x0000000e080e7223 */ /* 0x000fc8000000000b */
[----:B------:R-:W-:Y:S02]  /*0300*/  FSETP.GEU.AND P0, PT, R2, RZ, PT ;  /* 0x000000ff0200720b */ /* 0x000fe40003f0e000 */
[----:B------:R-:W-:Y:S02]  /*0310*/  FSETP.GEU.AND P1, PT, R14, RZ, PT ;  /* 0x000000ff0e00720b */ /* 0x000fe40003f2e000 */
[----:B------:R-:W-:Y:S02]  /*0320*/  FSEL R2, R2, RZ, P0 ;  /* 0x000000ff02027208 */ /* 0x000fe40000000000 */
[----:B------:R-:W-:-:S05]  /*0330*/  FSEL R3, R14, RZ, P1 ;  /* 0x000000ff0e037208 */ /* 0x000fca0000800000 */
[----:B------:R-:W-:Y:S01]  /*0340*/  STG.E.64 desc[UR4][R4.64], R2 ;  /* 0x0000000204007986 */ /* 0x000fe2000c101b04 */
[----:B------:R-:W-:Y:S05]  /*0350*/  EXIT ;  /* 0x000000000000794d */ /* 0x000fea0003800000 */
.L_x_0:
[----:B------:R-:W-:-:S00]  /*0360*/  BRA `(.L_x_0) ;  /* 0xfffffffc00fc7947 */ /* 0x000fc0000383ffff */
[----:B------:R-:W-:-:S00]  /*0370*/  NOP ;  /* 0x0000000000007918 */ /* 0x000fc00000000000 */
        /* <DEDUP_REMOVED lines=8> */
.L_x_1:


//--------------------- .nv.global.init           --------------------------
	.section	.nv.global.init,"aw",@progbits
.nv.global.init:
	.type		_$_str,@object
	.size		_$_str,(_$_str_$_2 - _$_str)
_$_str:
        /*0000*/ 	.byte	0x5f, 0x5f, 0x43, 0x55, 0x44, 0x41, 0x5f, 0x46, 0x54, 0x5a, 0x00
	.type		_$_str_$_2,@object
	.size		_$_str_$_2,(.L_1 - _$_str_$_2)
_$_str_$_2:
        /*000b*/ 	.byte	0x5f, 0x5f, 0x43, 0x55, 0x44, 0x41, 0x5f, 0x50, 0x52, 0x45, 0x43, 0x5f, 0x53, 0x51, 0x52, 0x54
        /*001b*/ 	.byte	0x00
.L_1:


//--------------------- .nv.constant0.triton_poi_fused__native_batch_norm_legit_no_training_relu_2 --------------------------
	.section	.nv.constant0.triton_poi_fused__native_batch_norm_legit_no_training_relu_2,"a",@progbits
	.sectionflags	@""
	.align	4
.nv.constant0.triton_poi_fused__native_batch_norm_legit_no_training_relu_2:
	.zero		580
